//
// Generated by NVIDIA NVVM Compiler
//
// Compiler Build ID: CL-36424714
// Cuda compilation tools, release 13.0, V13.0.88
// Based on NVVM 20.0.0
//

.version 9.0
.target sm_100
.address_size 64

	// .globl	_Z19count_collisions_cuP4int3Piici
.extern .shared .align 16 .b8 scoords[];
.extern .shared .align 16 .b8 sdata[];

.visible .entry _Z19count_collisions_cuP4int3Piici(
	.param .u64 .ptr .align 1 _Z19count_collisions_cuP4int3Piici_param_0,
	.param .u64 .ptr .align 1 _Z19count_collisions_cuP4int3Piici_param_1,
	.param .u32 _Z19count_collisions_cuP4int3Piici_param_2,
	.param .u8 _Z19count_collisions_cuP4int3Piici_param_3,
	.param .u32 _Z19count_collisions_cuP4int3Piici_param_4
)
{
	.reg .pred 	%p<36>;
	.reg .b16 	%rs<2>;
	.reg .b32 	%r<155>;
	.reg .b64 	%rd<10>;

	ld.param.u64 	%rd2, [_Z19count_collisions_cuP4int3Piici_param_0];
	ld.param.u64 	%rd1, [_Z19count_collisions_cuP4int3Piici_param_1];
	ld.param.u32 	%r57, [_Z19count_collisions_cuP4int3Piici_param_2];
	ld.param.s8 	%rs1, [_Z19count_collisions_cuP4int3Piici_param_3];
	ld.param.u32 	%r58, [_Z19count_collisions_cuP4int3Piici_param_4];
	cvta.to.global.u64 	%rd3, %rd2;
	mov.u32 	%r1, %tid.x;
	mov.u32 	%r2, %ntid.x;
	mul.wide.u32 	%rd4, %r1, 4;
	add.s64 	%rd5, %rd3, %rd4;
	ld.global.u32 	%r60, [%rd5];
	shl.b32 	%r61, %r1, 2;
	mov.u32 	%r62, scoords;
	add.s32 	%r63, %r62, %r61;
	st.shared.u32 	[%r63], %r60;
	mul.wide.s32 	%rd6, %r2, 4;
	add.s64 	%rd7, %rd5, %rd6;
	ld.global.u32 	%r64, [%rd7];
	shl.b32 	%r65, %r2, 2;
	add.s32 	%r66, %r63, %r65;
	st.shared.u32 	[%r66], %r64;
	add.s64 	%rd8, %rd7, %rd6;
	ld.global.u32 	%r67, [%rd8];
	add.s32 	%r68, %r66, %r65;
	st.shared.u32 	[%r68], %r67;
	bar.sync 	0;
	shl.b32 	%r69, %r1, 3;
	add.s32 	%r70, %r63, %r69;
	ld.shared.u32 	%r3, [%r70];
	ld.shared.u32 	%r4, [%r70+4];
	ld.shared.u32 	%r5, [%r70+8];
	setp.lt.s32 	%p1, %r58, 1;
	mov.b32 	%r150, 0;
	mov.u32 	%r151, %r1;
	@%p1 bra 	$L__BB0_22;
	and.b32  	%r6, %r58, 3;
	setp.lt.u32 	%p2, %r58, 4;
	mov.b32 	%r150, 0;
	mov.u32 	%r151, %r1;
	@%p2 bra 	$L__BB0_16;
	and.b32  	%r74, %r58, 2147483644;
	neg.s32 	%r135, %r74;
	mov.b32 	%r150, 0;
	mov.u32 	%r151, %r1;
$L__BB0_3:
	add.s32 	%r76, %r151, 1;
	rem.u32 	%r11, %r76, %r2;
	mad.lo.s32 	%r12, %r11, 12, %r62;
	ld.shared.u32 	%r78, [%r12];
	setp.ne.s32 	%p3, %r3, %r78;
	mov.b32 	%r138, 0;
	@%p3 bra 	$L__BB0_6;
	ld.shared.u32 	%r80, [%r12+4];
	setp.ne.s32 	%p4, %r4, %r80;
	@%p4 bra 	$L__BB0_6;
	ld.shared.u32 	%r81, [%r12+8];
	setp.eq.s32 	%p5, %r5, %r81;
	selp.u32 	%r138, 1, 0, %p5;
$L__BB0_6:
	add.s32 	%r15, %r138, %r150;
	add.s32 	%r83, %r11, 1;
	setp.eq.s32 	%p6, %r83, %r2;
	selp.b32 	%r84, 0, %r83, %p6;
	mad.lo.s32 	%r17, %r84, 12, %r62;
	ld.shared.u32 	%r86, [%r17];
	setp.ne.s32 	%p7, %r3, %r86;
	mov.b32 	%r139, 0;
	@%p7 bra 	$L__BB0_9;
	ld.shared.u32 	%r88, [%r17+4];
	setp.ne.s32 	%p8, %r4, %r88;
	@%p8 bra 	$L__BB0_9;
	ld.shared.u32 	%r89, [%r17+8];
	setp.eq.s32 	%p9, %r5, %r89;
	selp.u32 	%r139, 1, 0, %p9;
$L__BB0_9:
	add.s32 	%r20, %r139, %r15;
	add.s32 	%r91, %r84, 1;
	rem.u32 	%r21, %r91, %r2;
	mad.lo.s32 	%r22, %r21, 12, %r62;
	ld.shared.u32 	%r93, [%r22];
	setp.ne.s32 	%p10, %r3, %r93;
	mov.b32 	%r140, 0;
	@%p10 bra 	$L__BB0_12;
	ld.shared.u32 	%r95, [%r22+4];
	setp.ne.s32 	%p11, %r4, %r95;
	@%p11 bra 	$L__BB0_12;
	ld.shared.u32 	%r96, [%r22+8];
	setp.eq.s32 	%p12, %r5, %r96;
	selp.u32 	%r140, 1, 0, %p12;
$L__BB0_12:
	add.s32 	%r25, %r140, %r20;
	add.s32 	%r98, %r21, 1;
	setp.eq.s32 	%p13, %r98, %r2;
	selp.b32 	%r151, 0, %r98, %p13;
	mad.lo.s32 	%r27, %r151, 12, %r62;
	ld.shared.u32 	%r100, [%r27];
	setp.ne.s32 	%p14, %r3, %r100;
	mov.b32 	%r141, 0;
	@%p14 bra 	$L__BB0_15;
	ld.shared.u32 	%r102, [%r27+4];
	setp.ne.s32 	%p15, %r4, %r102;
	@%p15 bra 	$L__BB0_15;
	ld.shared.u32 	%r103, [%r27+8];
	setp.eq.s32 	%p16, %r5, %r103;
	selp.u32 	%r141, 1, 0, %p16;
$L__BB0_15:
	add.s32 	%r150, %r141, %r25;
	add.s32 	%r135, %r135, 4;
	setp.ne.s32 	%p17, %r135, 0;
	@%p17 bra 	$L__BB0_3;
$L__BB0_16:
	setp.eq.s32 	%p18, %r6, 0;
	@%p18 bra 	$L__BB0_22;
	neg.s32 	%r146, %r6;
$L__BB0_18:
	.pragma "nounroll";
	add.s32 	%r105, %r151, 1;
	rem.u32 	%r151, %r105, %r2;
	mad.lo.s32 	%r41, %r151, 12, %r62;
	ld.shared.u32 	%r107, [%r41];
	setp.ne.s32 	%p19, %r3, %r107;
	mov.b32 	%r149, 0;
	@%p19 bra 	$L__BB0_21;
	ld.shared.u32 	%r109, [%r41+4];
	setp.ne.s32 	%p20, %r4, %r109;
	@%p20 bra 	$L__BB0_21;
	ld.shared.u32 	%r110, [%r41+8];
	setp.eq.s32 	%p21, %r5, %r110;
	selp.u32 	%r149, 1, 0, %p21;
$L__BB0_21:
	add.s32 	%r150, %r149, %r150;
	add.s32 	%r146, %r146, 1;
	setp.ne.s32 	%p22, %r146, 0;
	@%p22 bra 	$L__BB0_18;
$L__BB0_22:
	setp.ne.s16 	%p23, %rs1, 0;
	shr.u32 	%r111, %r2, 1;
	setp.ge.u32 	%p24, %r1, %r111;
	or.pred  	%p25, %p24, %p23;
	@%p25 bra 	$L__BB0_27;
	add.s32 	%r113, %r151, 1;
	rem.u32 	%r114, %r113, %r2;
	mad.lo.s32 	%r48, %r114, 12, %r62;
	ld.shared.u32 	%r116, [%r48];
	setp.ne.s32 	%p26, %r3, %r116;
	mov.b32 	%r152, 0;
	@%p26 bra 	$L__BB0_26;
	ld.shared.u32 	%r118, [%r48+4];
	setp.ne.s32 	%p27, %r4, %r118;
	@%p27 bra 	$L__BB0_26;
	ld.shared.u32 	%r119, [%r48+8];
	setp.eq.s32 	%p28, %r5, %r119;
	selp.u32 	%r152, 1, 0, %p28;
$L__BB0_26:
	add.s32 	%r150, %r152, %r150;
$L__BB0_27:
	bar.sync 	0;
	mov.u32 	%r122, sdata;
	add.s32 	%r53, %r122, %r61;
	st.shared.u32 	[%r53], %r150;
	bar.sync 	0;
	setp.ge.s32 	%p29, %r1, %r57;
	add.s32 	%r123, %r57, %r1;
	setp.ge.u32 	%p30, %r123, %r2;
	or.pred  	%p31, %p29, %p30;
	@%p31 bra 	$L__BB0_29;
	shl.b32 	%r124, %r57, 2;
	add.s32 	%r125, %r53, %r124;
	ld.shared.u32 	%r126, [%r125];
	ld.shared.u32 	%r127, [%r53];
	add.s32 	%r128, %r127, %r126;
	st.shared.u32 	[%r53], %r128;
$L__BB0_29:
	bar.sync 	0;
	shr.s32 	%r154, %r57, 1;
	setp.lt.s32 	%p32, %r154, 1;
	@%p32 bra 	$L__BB0_33;
$L__BB0_30:
	setp.ge.u32 	%p33, %r1, %r154;
	@%p33 bra 	$L__BB0_32;
	shl.b32 	%r129, %r154, 2;
	add.s32 	%r130, %r53, %r129;
	ld.shared.u32 	%r131, [%r130];
	ld.shared.u32 	%r132, [%r53];
	add.s32 	%r133, %r132, %r131;
	st.shared.u32 	[%r53], %r133;
$L__BB0_32:
	bar.sync 	0;
	shr.u32 	%r56, %r154, 1;
	setp.gt.u32 	%p34, %r154, 1;
	mov.u32 	%r154, %r56;
	@%p34 bra 	$L__BB0_30;
$L__BB0_33:
	setp.ne.s32 	%p35, %r1, 0;
	@%p35 bra 	$L__BB0_35;
	ld.shared.u32 	%r134, [sdata];
	cvta.to.global.u64 	%rd9, %rd1;
	st.global.u32 	[%rd9], %r134;
$L__BB0_35:
	ret;

}


// ===== COMPILED SASS (sm_100) =====

	.target	sm_100

	.elftype	@"ET_EXEC"


//--------------------- .note.nv.tkinfo           --------------------------
	.section	.note.nv.tkinfo,"",@"SHT_NOTE"
	.sectionflags	@"SHF_NOTE_NV_TKINFO"
	.tkinfo
        /*0018*/ 	.word	0x00000002
        /*0030*/ 	.string	""
        /*0030*/ 	.string	"ptxas"
        /*0030*/ 	.string	"Cuda compilation tools, release 13.0, V13.0.88"
        /*0030*/ 	.string	"Build cuda_13.0.r13.0/compiler.36424714_0"
        /*0030*/ 	.string	"-arch sm_100 -m 64 "



//--------------------- .note.nv.cuinfo           --------------------------
	.section	.note.nv.cuinfo,"",@"SHT_NOTE"
	.sectionflags	@"SHF_NOTE_NV_CUINFO"
        /*0018*/ 	.short	0x0002
        /*001a*/ 	.short	0x0064
        /*001c*/ 	.short	0x0082
	.zero		2


//--------------------- .nv.info                  --------------------------
	.section	.nv.info,"",@"SHT_CUDA_INFO"
	.align	4


	//----- nvinfo : EIATTR_REGCOUNT
	.align		4
        /*0000*/ 	.byte	0x04, 0x2f
        /*0002*/ 	.short	(.L_1 - .L_0)
	.align		4
.L_0:
        /*0004*/ 	.word	index@(_Z19count_collisions_cuP4int3Piici)
        /*0008*/ 	.word	0x00000017


	//----- nvinfo : EIATTR_FRAME_SIZE
	.align		4
.L_1:
        /*000c*/ 	.byte	0x04, 0x11
        /*000e*/ 	.short	(.L_3 - .L_2)
	.align		4
.L_2:
        /*0010*/ 	.word	index@(_Z19count_collisions_cuP4int3Piici)
        /*0014*/ 	.word	0x00000000


	//----- nvinfo : EIATTR_MIN_STACK_SIZE
	.align		4
.L_3:
        /*0018*/ 	.byte	0x04, 0x12
        /*001a*/ 	.short	(.L_5 - .L_4)
	.align		4
.L_4:
        /*001c*/ 	.word	index@(_Z19count_collisions_cuP4int3Piici)
        /*0020*/ 	.word	0x00000000
.L_5:


//--------------------- .nv.compat                --------------------------
	.section	.nv.compat,"",@"SHT_CUDA_COMPAT_INFO"
	.align	4
        /*0000*/ 	.byte	0x02, 0x09, 0x00, 0x00, 0x02, 0x02, 0x01, 0x00, 0x02, 0x05, 0x05, 0x00, 0x03, 0x07, 0x01, 0x01
        /*0010*/ 	.byte	0x02, 0x03, 0x00, 0x00, 0x02, 0x06, 0x01, 0x00, 0x04, 0x0b, 0x08, 0x00, 0x09, 0x00, 0x00, 0x00
        /*0020*/ 	.byte	0x00, 0x00, 0x00, 0x00


//--------------------- .nv.info._Z19count_collisions_cuP4int3Piici --------------------------
	.section	.nv.info._Z19count_collisions_cuP4int3Piici,"",@"SHT_CUDA_INFO"
	.sectionflags	@""
	.align	4


	//----- nvinfo : EIATTR_CUDA_API_VERSION
	.align		4
        /*0000*/ 	.byte	0x04, 0x37
        /*0002*/ 	.short	(.L_7 - .L_6)
.L_6:
        /*0004*/ 	.word	0x00000082


	//----- nvinfo : EIATTR_KPARAM_INFO
	.align		4
.L_7:
        /*0008*/ 	.byte	0x04, 0x17
        /*000a*/ 	.short	(.L_9 - .L_8)
.L_8:
        /*000c*/ 	.word	0x00000000
        /*0010*/ 	.short	0x0004
        /*0012*/ 	.short	0x0018
        /*0014*/ 	.byte	0x00, 0xf0, 0x11, 0x00


	//----- nvinfo : EIATTR_KPARAM_INFO
	.align		4
.L_9:
        /*0018*/ 	.byte	0x04, 0x17
        /*001a*/ 	.short	(.L_11 - .L_10)
.L_10:
        /*001c*/ 	.word	0x00000000
        /*0020*/ 	.short	0x0003
        /*0022*/ 	.short	0x0014
        /*0024*/ 	.byte	0x00, 0xf0, 0x05, 0x00


	//----- nvinfo : EIATTR_KPARAM_INFO
	.align		4
.L_11:
        /*0028*/ 	.byte	0x04, 0x17
        /*002a*/ 	.short	(.L_13 - .L_12)
.L_12:
        /*002c*/ 	.word	0x00000000
        /*0030*/ 	.short	0x0002
        /*0032*/ 	.short	0x0010
        /*0034*/ 	.byte	0x00, 0xf0, 0x11, 0x00


	//----- nvinfo : EIATTR_KPARAM_INFO
	.align		4
.L_13:
        /*0038*/ 	.byte	0x04, 0x17
        /*003a*/ 	.short	(.L_15 - .L_14)
.L_14:
        /*003c*/ 	.word	0x00000000
        /*0040*/ 	.short	0x0001
        /*0042*/ 	.short	0x0008
        /*0044*/ 	.byte	0x00, 0xf5, 0x21, 0x00


	//----- nvinfo : EIATTR_KPARAM_INFO
	.align		4
.L_15:
        /*0048*/ 	.byte	0x04, 0x17
        /*004a*/ 	.short	(.L_17 - .L_16)
.L_16:
        /*004c*/ 	.word	0x00000000
        /*0050*/ 	.short	0x0000
        /*0052*/ 	.short	0x0000
        /*0054*/ 	.byte	0x00, 0xf5, 0x21, 0x00


	//----- nvinfo : EIATTR_SPARSE_MMA_MASK
	.align		4
.L_17:
        /*0058*/ 	.byte	0x03, 0x50
        /*005a*/ 	.short	0x0000


	//----- nvinfo : EIATTR_MAXREG_COUNT
	.align		4
        /*005c*/ 	.byte	0x03, 0x1b
        /*005e*/ 	.short	0x00ff


	//----- nvinfo : EIATTR_NUM_BARRIERS
	.align		4
        /*0060*/ 	.byte	0x02, 0x4c
        /*0062*/ 	.byte	0x01
	.zero		1


	//----- nvinfo : EIATTR_MERCURY_ISA_VERSION
	.align		4
        /*0064*/ 	.byte	0x03, 0x5f
        /*0066*/ 	.short	0x0101


	//----- nvinfo : EIATTR_VRC_CTA_INIT_COUNT
	.align		4
        /*0068*/ 	.byte	0x02, 0x4a
	.zero		1
	.zero		1


	//----- nvinfo : EIATTR_EXIT_INSTR_OFFSETS
	.align		4
        /*006c*/ 	.byte	0x04, 0x1c
        /*006e*/ 	.short	(.L_19 - .L_18)


	//   ....[0]....
.L_18:
        /*0070*/ 	.word	0x00000f40


	//   ....[1]....
        /*0074*/ 	.word	0x00000fb0


	//----- nvinfo : EIATTR_CRS_STACK_SIZE
	.align		4
.L_19:
        /*0078*/ 	.byte	0x04, 0x1e
        /*007a*/ 	.short	(.L_21 - .L_20)
.L_20:
        /*007c*/ 	.word	0x00000000


	//----- nvinfo : EIATTR_CBANK_PARAM_SIZE
	.align		4
.L_21:
        /*0080*/ 	.byte	0x03, 0x19
        /*0082*/ 	.short	0x001c


	//----- nvinfo : EIATTR_PARAM_CBANK
	.align		4
        /*0084*/ 	.byte	0x04, 0x0a
        /*0086*/ 	.short	(.L_23 - .L_22)
	.align		4
.L_22:
        /*0088*/ 	.word	index@(.nv.constant0._Z19count_collisions_cuP4int3Piici)
        /*008c*/ 	.short	0x0380
        /*008e*/ 	.short	0x001c


	//----- nvinfo : EIATTR_SW_WAR
	.align		4
.L_23:
        /*0090*/ 	.byte	0x04, 0x36
        /*0092*/ 	.short	(.L_25 - .L_24)
.L_24:
        /*0094*/ 	.word	0x00000008
.L_25:


//--------------------- .nv.callgraph             --------------------------
	.section	.nv.callgraph,"",@"SHT_CUDA_CALLGRAPH"
	.align	4
	.sectionentsize	8
	.align		4
        /*0000*/ 	.word	0x00000000
	.align		4
        /*0004*/ 	.word	0xffffffff
	.align		4
        /*0008*/ 	.word	0x00000000
	.align		4
        /*000c*/ 	.word	0xfffffffe
	.align		4
        /*0010*/ 	.word	0x00000000
	.align		4
        /*0014*/ 	.word	0xfffffffd
	.align		4
        /*0018*/ 	.word	0x00000000
	.align		4
        /*001c*/ 	.word	0xfffffffc


//--------------------- .text._Z19count_collisions_cuP4int3Piici --------------------------
	.section	.text._Z19count_collisions_cuP4int3Piici,"ax",@progbits
	.align	128
        .global         _Z19count_collisions_cuP4int3Piici
        .type           _Z19count_collisions_cuP4int3Piici,@function
        .size           _Z19count_collisions_cuP4int3Piici,(.L_x_21 - _Z19count_collisions_cuP4int3Piici)
        .other          _Z19count_collisions_cuP4int3Piici,@"STO_CUDA_ENTRY STV_DEFAULT"
_Z19count_collisions_cuP4int3Piici:
.text._Z19count_collisions_cuP4int3Piici:
[----:B------:R-:W-:Y:S01]  /*0000*/  LDC R1, c[0x0][0x37c] ;  /* 0x0000df00ff017b82 */ /* 0x000fe20000000800 */
[----:B------:R-:W0:Y:S07]  /*0010*/  S2R R0, SR_TID.X ;  /* 0x0000000000007919 */ /* 0x000e2e0000002100 */
[----:B------:R-:W0:Y:S01]  /*0020*/  LDC.64 R4, c[0x0][0x380] ;  /* 0x0000e000ff047b82 */ /* 0x000e220000000a00 */
[----:B------:R-:W1:Y:S07]  /*0030*/  LDCU.64 UR6, c[0x0][0x358] ;  /* 0x00006b00ff0677ac */ /* 0x000e6e0008000a00 */
[----:B------:R-:W2:Y:S01]  /*0040*/  LDC R2, c[0x0][0x360] ;  /* 0x0000d800ff027b82 */ /* 0x000ea20000000800 */
[----:B------:R-:W3:Y:S01]  /*0050*/  S2R R10, SR_CgaCtaId ;  /* 0x00000000000a7919 */ /* 0x000ee20000008800 */
[----:B------:R-:W-:Y:S01]  /*0060*/  MOV R3, 0x400 ;  /* 0x0000040000037802 */ /* 0x000fe20000000f00 */
[----:B------:R-:W4:Y:S01]  /*0070*/  LDCU UR5, c[0x0][0x398] ;  /* 0x00007300ff0577ac */ /* 0x000f220008000800 */
[----:B0-----:R-:W-:-:S05]  /*0080*/  IMAD.WIDE.U32 R4, R0, 0x4, R4 ;  /* 0x0000000400047825 */ /* 0x001fca00078e0004 */
[----:B-1----:R-:W5:Y:S01]  /*0090*/  LDG.E R11, desc[UR6][R4.64] ;  /* 0x00000006040b7981 */ /* 0x002f62000c1e1900 */
[----:B--2---:R-:W-:-:S05]  /*00a0*/  IMAD.WIDE R6, R2, 0x4, R4 ;  /* 0x0000000402067825 */ /* 0x004fca00078e0204 */
[----:B------:R0:W2:Y:S01]  /*00b0*/  LDG.E R12, desc[UR6][R6.64] ;  /* 0x00000006060c7981 */ /* 0x0000a2000c1e1900 */
[----:B------:R-:W-:-:S06]  /*00c0*/  IMAD.WIDE R8, R2, 0x4, R6 ;  /* 0x0000000402087825 */ /* 0x000fcc00078e0206 */
[----:B------:R-:W2:Y:S01]  /*00d0*/  LDG.E R8, desc[UR6][R8.64] ;  /* 0x0000000608087981 */ /* 0x000ea2000c1e1900 */
[----:B---3--:R-:W-:-:S05]  /*00e0*/  LEA R3, R10, R3, 0x18 ;  /* 0x000000030a037211 */ /* 0x008fca00078ec0ff */
[----:B------:R-:W-:-:S04]  /*00f0*/  IMAD R13, R0, 0x4, R3 ;  /* 0x00000004000d7824 */ /* 0x000fc800078e0203 */
[----:B------:R-:W-:-:S04]  /*0100*/  IMAD R15, R2, 0x4, R13 ;  /* 0x00000004020f7824 */ /* 0x000fc800078e020d */
[----:B------:R-:W-:Y:S02]  /*0110*/  IMAD R17, R2, 0x4, R15 ;  /* 0x0000000402117824 */ /* 0x000fe400078e020f */
[----:B------:R-:W-:Y:S01]  /*0120*/  IMAD R14, R0, 0x8, R13 ;  /* 0x00000008000e7824 */ /* 0x000fe200078e020d */
[----:B----4-:R-:W-:Y:S01]  /*0130*/  UISETP.GE.AND UP0, UPT, UR5, 0x1, UPT ;  /* 0x000000010500788c */ /* 0x010fe2000bf06270 */
[----:B0-----:R-:W-:Y:S01]  /*0140*/  IMAD.MOV.U32 R7, RZ, RZ, RZ ;  /* 0x000000ffff077224 */ /* 0x001fe200078e00ff */
[----:B------:R-:W-:Y:S01]  /*0150*/  MOV R10, R0 ;  /* 0x00000000000a7202 */ /* 0x000fe20000000f00 */
[----:B-----5:R0:W-:Y:S04]  /*0160*/  STS [R13], R11 ;  /* 0x0000000b0d007388 */ /* 0x0201e80000000800 */
[----:B--2---:R0:W-:Y:S04]  /*0170*/  STS [R15], R12 ;  /* 0x0000000c0f007388 */ /* 0x0041e80000000800 */
[----:B------:R0:W-:Y:S01]  /*0180*/  STS [R17], R8 ;  /* 0x0000000811007388 */ /* 0x0001e20000000800 */
[----:B------:R-:W-:Y:S06]  /*0190*/  BAR.SYNC.DEFER_BLOCKING 0x0 ;  /* 0x0000000000007b1d */ /* 0x000fec0000010000 */
[----:B------:R0:W1:Y:S04]  /*01a0*/  LDS R4, [R14] ;  /* 0x000000000e047984 */ /* 0x0000680000000800 */
[----:B------:R0:W2:Y:S04]  /*01b0*/  LDS R5, [R14+0x4] ;  /* 0x000004000e057984 */ /* 0x0000a80000000800 */
[----:B------:R0:W3:Y:S01]  /*01c0*/  LDS R6, [R14+0x8] ;  /* 0x000008000e067984 */ /* 0x0000e20000000800 */
[----:B------:R-:W-:Y:S05]  /*01d0*/  BRA.U !UP0, `(.L_x_0) ;  /* 0x0000000908407547 */ /* 0x000fea000b800000 */
[----:B------:R-:W-:Y:S01]  /*01e0*/  UISETP.GE.U32.AND UP0, UPT, UR5, 0x4, UPT ;  /* 0x000000040500788c */ /* 0x000fe2000bf06070 */
[----:B------:R-:W-:Y:S01]  /*01f0*/  IMAD.MOV.U32 R7, RZ, RZ, RZ ;  /* 0x000000ffff077224 */ /* 0x000fe200078e00ff */
[----:B------:R-:W-:Y:S01]  /*0200*/  ULOP3.LUT UR4, UR5, 0x3, URZ, 0xc0, !UPT ;  /* 0x0000000305047892 */ /* 0x000fe2000f8ec0ff */
[----:B------:R-:W-:-:S06]  /*0210*/  IMAD.MOV.U32 R10, RZ, RZ, R0 ;  /* 0x000000ffff0a7224 */ /* 0x000fcc00078e0000 */
[----:B------:R-:W-:Y:S05]  /*0220*/  BRA.U !UP0, `(.L_x_1) ;  /* 0x0000000508947547 */ /* 0x000fea000b800000 */
[----:B------:R-:W4:Y:S01]  /*0230*/  I2F.U32.RP R7, R2 ;  /* 0x0000000200077306 */ /* 0x000f220000209000 */
[----:B------:R-:W-:Y:S01]  /*0240*/  ULOP3.LUT UR5, UR5, 0x7ffffffc, URZ, 0xc0, !UPT ;  /* 0x7ffffffc05057892 */ /* 0x000fe2000f8ec0ff */
[----:B------:R-:W-:Y:S01]  /*0250*/  ISETP.NE.U32.AND P0, PT, R2, RZ, PT ;  /* 0x000000ff0200720c */ /* 0x000fe20003f05070 */
[----:B------:R-:W-:Y:S02]  /*0260*/  IMAD.MOV.U32 R10, RZ, RZ, R0 ;  /* 0x000000ffff0a7224 */ /* 0x000fe400078e0000 */
[----:B------:R-:W-:-:S03]  /*0270*/  UIADD3 UR5, UPT, UPT, -UR5, URZ, URZ ;  /* 0x000000ff05057290 */ /* 0x000fc6000fffe1ff */
[----:B----4-:R-:W0:Y:S02]  /*0280*/  MUFU.RCP R7, R7 ;  /* 0x0000000700077308 */ /* 0x010e240000001000 */
[----:B0-----:R-:W-:Y:S02]  /*0290*/  VIADD R8, R7, 0xffffffe ;  /* 0x0ffffffe07087836 */ /* 0x001fe40000000000 */
[----:B------:R-:W-:-:S04]  /*02a0*/  HFMA2 R7, -RZ, RZ, 0, 0 ;  /* 0x00000000ff077431 */ /* 0x000fc800000001ff */
[----:B------:R0:W4:Y:S02]  /*02b0*/  F2I.FTZ.U32.TRUNC.NTZ R9, R8 ;  /* 0x0000000800097305 */ /* 0x000124000021f000 */
[----:B0-----:R-:W-:Y:S02]  /*02c0*/  IMAD.MOV.U32 R8, RZ, RZ, RZ ;  /* 0x000000ffff087224 */ /* 0x001fe400078e00ff */
[----:B----4-:R-:W-:-:S04]  /*02d0*/  IMAD.MOV R11, RZ, RZ, -R9 ;  /* 0x000000ffff0b7224 */ /* 0x010fc800078e0a09 */
[----:B------:R-:W-:-:S04]  /*02e0*/  IMAD R11, R11, R2, RZ ;  /* 0x000000020b0b7224 */ /* 0x000fc800078e02ff */
[----:B------:R-:W-:Y:S01]  /*02f0*/  IMAD.HI.U32 R9, R9, R11, R8 ;  /* 0x0000000b09097227 */ /* 0x000fe200078e0008 */
[----:B------:R-:W-:-:S07]  /*0300*/  LOP3.LUT R8, RZ, R2, RZ, 0x33, !PT ;  /* 0x00000002ff087212 */ /* 0x000fce00078e33ff */
.L_x_10:
[----:B------:R-:W-:Y:S01]  /*0310*/  VIADD R10, R10, 0x1 ;  /* 0x000000010a0a7836 */ /* 0x000fe20000000000 */
[----:B------:R-:W0:Y:S01]  /*0320*/  I2F.U32.RP R13, R2 ;  /* 0x00000002000d7306 */ /* 0x000e220000209000 */
[----:B------:R-:W-:Y:S01]  /*0330*/  UIADD3 UR5, UPT, UPT, UR5, 0x4, URZ ;  /* 0x0000000405057890 */ /* 0x000fe2000fffe0ff */
[----:B------:R-:W-:Y:S01]  /*0340*/  BSSY.RECONVERGENT B0, `(.L_x_2) ;  /* 0x0000035000007945 */ /* 0x000fe20003800200 */
[----:B------:R-:W-:Y:S02]  /*0350*/  IMAD.HI.U32 R9, R9, R10, RZ ;  /* 0x0000000a09097227 */ /* 0x000fe400078e00ff */
[----:B------:R-:W-:Y:S02]  /*0360*/  UISETP.NE.AND UP0, UPT, UR5, URZ, UPT ;  /* 0x000000ff0500728c */ /* 0x000fe4000bf05270 */
[----:B------:R-:W-:-:S04]  /*0370*/  IMAD.MOV R9, RZ, RZ, -R9 ;  /* 0x000000ffff097224 */ /* 0x000fc800078e0a09 */
[----:B------:R-:W-:Y:S01]  /*0380*/  IMAD R11, R2, R9, R10 ;  /* 0x00000009020b7224 */ /* 0x000fe200078e020a */
[----:B0-----:R-:W0:Y:S04]  /*0390*/  MUFU.RCP R13, R13 ;  /* 0x0000000d000d7308 */ /* 0x001e280000001000 */
[----:B------:R-:W-:-:S13]  /*03a0*/  ISETP.GE.U32.AND P1, PT, R11, R2, PT ;  /* 0x000000020b00720c */ /* 0x000fda0003f26070 */
[----:B------:R-:W-:Y:S02]  /*03b0*/  @P1 IMAD.IADD R11, R11, 0x1, -R2 ;  /* 0x000000010b0b1824 */ /* 0x000fe400078e0a02 */
[----:B0-----:R-:W-:-:S03]  /*03c0*/  VIADD R10, R13, 0xffffffe ;  /* 0x0ffffffe0d0a7836 */ /* 0x001fc60000000000 */
[----:B------:R-:W-:Y:S01]  /*03d0*/  ISETP.GE.U32.AND P1, PT, R11, R2, PT ;  /* 0x000000020b00720c */ /* 0x000fe20003f26070 */
[----:B------:R-:W0:-:S12]  /*03e0*/  F2I.FTZ.U32.TRUNC.NTZ R9, R10 ;  /* 0x0000000a00097305 */ /* 0x000e18000021f000 */
[----:B------:R-:W-:-:S04]  /*03f0*/  @P1 IADD3 R11, PT, PT, R11, -R2, RZ ;  /* 0x800000020b0b1210 */ /* 0x000fc80007ffe0ff */
[----:B------:R-:W-:Y:S01]  /*0400*/  SEL R12, R8, R11, !P0 ;  /* 0x0000000b080c7207 */ /* 0x000fe20004000000 */
[----:B0-----:R-:W-:Y:S02]  /*0410*/  IMAD.MOV R15, RZ, RZ, -R9 ;  /* 0x000000ffff0f7224 */ /* 0x001fe400078e0a09 */
[----:B------:R-:W-:Y:S02]  /*0420*/  IMAD.MOV.U32 R8, RZ, RZ, RZ ;  /* 0x000000ffff087224 */ /* 0x000fe400078e00ff */
[C---:B------:R-:W-:Y:S02]  /*0430*/  VIADD R11, R12.reuse, 0x1 ;  /* 0x000000010c0b7836 */ /* 0x040fe40000000000 */
[-C--:B------:R-:W-:Y:S02]  /*0440*/  IMAD R13, R15, R2.reuse, RZ ;  /* 0x000000020f0d7224 */ /* 0x080fe400078e02ff */
[----:B------:R-:W-:Y:S01]  /*0450*/  IMAD R16, R12, 0xc, R3 ;  /* 0x0000000c0c107824 */ /* 0x000fe200078e0203 */
[----:B------:R-:W-:Y:S01]  /*0460*/  ISETP.NE.AND P0, PT, R11, R2, PT ;  /* 0x000000020b00720c */ /* 0x000fe20003f05270 */
[----:B------:R-:W-:-:S03]  /*0470*/  IMAD.HI.U32 R9, R9, R13, R8 ;  /* 0x0000000d09097227 */ /* 0x000fc600078e0008 */
[----:B------:R-:W-:Y:S01]  /*0480*/  SEL R14, R11, RZ, P0 ;  /* 0x000000ff0b0e7207 */ /* 0x000fe20000000000 */
[----:B------:R-:W1:Y:S01]  /*0490*/  LDS R13, [R16] ;  /* 0x00000000100d7984 */ /* 0x000e620000000800 */
[----:B------:R-:W-:-:S03]  /*04a0*/  IMAD.MOV.U32 R12, RZ, RZ, RZ ;  /* 0x000000ffff0c7224 */ /* 0x000fc600078e00ff */
[C---:B------:R-:W-:Y:S02]  /*04b0*/  VIADD R8, R14.reuse, 0x1 ;  /* 0x000000010e087836 */ /* 0x040fe40000000000 */
[----:B------:R-:W-:Y:S02]  /*04c0*/  IMAD R18, R14, 0xc, R3 ;  /* 0x0000000c0e127824 */ /* 0x000fe400078e0203 */
[----:B------:R-:W-:-:S03]  /*04d0*/  IMAD.HI.U32 R10, R9, R8, RZ ;  /* 0x00000008090a7227 */ /* 0x000fc600078e00ff */
[----:B------:R-:W0:Y:S01]  /*04e0*/  LDS R15, [R18] ;  /* 0x00000000120f7984 */ /* 0x000e220000000800 */
[----:B------:R-:W-:-:S04]  /*04f0*/  IMAD.MOV R11, RZ, RZ, -R10 ;  /* 0x000000ffff0b7224 */ /* 0x000fc800078e0a0a */
[----:B------:R-:W-:Y:S01]  /*0500*/  IMAD R11, R2, R11, R8 ;  /* 0x0000000b020b7224 */ /* 0x000fe200078e0208 */
[----:B------:R-:W-:-:S04]  /*0510*/  LOP3.LUT R8, RZ, R2, RZ, 0x33, !PT ;  /* 0x00000002ff087212 */ /* 0x000fc800078e33ff */
[----:B------:R-:W-:-:S13]  /*0520*/  ISETP.GE.U32.AND P0, PT, R11, R2, PT ;  /* 0x000000020b00720c */ /* 0x000fda0003f06070 */
[-C--:B------:R-:W-:Y:S02]  /*0530*/  @P0 IADD3 R11, PT, PT, R11, -R2.reuse, RZ ;  /* 0x800000020b0b0210 */ /* 0x080fe40007ffe0ff */
[----:B------:R-:W-:Y:S02]  /*0540*/  ISETP.NE.U32.AND P0, PT, R2, RZ, PT ;  /* 0x000000ff0200720c */ /* 0x000fe40003f05070 */
[----:B------:R-:W-:Y:S02]  /*0550*/  ISETP.GE.U32.AND P1, PT, R11, R2, PT ;  /* 0x000000020b00720c */ /* 0x000fe40003f26070 */
[----:B-1----:R-:W-:-:S11]  /*0560*/  ISETP.NE.AND P4, PT, R4, R13, PT ;  /* 0x0000000d0400720c */ /* 0x002fd60003f85270 */
[----:B------:R-:W-:-:S05]  /*0570*/  @P1 IMAD.IADD R11, R11, 0x1, -R2 ;  /* 0x000000010b0b1824 */ /* 0x000fca00078e0a02 */
[----:B------:R-:W-:-:S05]  /*0580*/  SEL R20, R8, R11, !P0 ;  /* 0x0000000b08147207 */ /* 0x000fca0004000000 */
[C---:B------:R-:W-:Y:S02]  /*0590*/  VIADD R11, R20.reuse, 0x1 ;  /* 0x00000001140b7836 */ /* 0x040fe40000000000 */
[----:B------:R-:W-:-:S03]  /*05a0*/  IMAD R20, R20, 0xc, R3 ;  /* 0x0000000c14147824 */ /* 0x000fc600078e0203 */
[C---:B------:R-:W-:Y:S02]  /*05b0*/  ISETP.NE.AND P1, PT, R11.reuse, R2, PT ;  /* 0x000000020b00720c */ /* 0x040fe40003f25270 */
[----:B------:R-:W1:Y:S02]  /*05c0*/  LDS R17, [R20] ;  /* 0x0000000014117984 */ /* 0x000e640000000800 */
[----:B------:R-:W-:Y:S02]  /*05d0*/  SEL R10, R11, RZ, P1 ;  /* 0x000000ff0b0a7207 */ /* 0x000fe40000800000 */
[----:B0-----:R-:W-:-:S03]  /*05e0*/  ISETP.NE.AND P1, PT, R4, R15, PT ;  /* 0x0000000f0400720c */ /* 0x001fc60003f25270 */
[----:B------:R-:W-:-:S05]  /*05f0*/  IMAD R11, R10, 0xc, R3 ;  /* 0x0000000c0a0b7824 */ /* 0x000fca00078e0203 */
[----:B------:R-:W0:Y:S01]  /*0600*/  LDS R19, [R11] ;  /* 0x000000000b137984 */ /* 0x000e220000000800 */
[C---:B-1----:R-:W-:Y:S02]  /*0610*/  ISETP.NE.AND P2, PT, R4.reuse, R17, PT ;  /* 0x000000110400720c */ /* 0x042fe40003f45270 */
[----:B0-----:R-:W-:Y:S01]  /*0620*/  ISETP.NE.AND P3, PT, R4, R19, PT ;  /* 0x000000130400720c */ /* 0x001fe20003f65270 */
[----:B------:R-:W-:-:S12]  /*0630*/  @P4 BRA `(.L_x_3) ;  /* 0x0000000000144947 */ /* 0x000fd80003800000 */
[----:B------:R-:W2:Y:S02]  /*0640*/  LDS R14, [R16+0x4] ;  /* 0x00000400100e7984 */ /* 0x000ea40000000800 */
[----:B--2---:R-:W-:-:S13]  /*0650*/  ISETP.NE.AND P4, PT, R5, R14, PT ;  /* 0x0000000e0500720c */ /* 0x004fda0003f85270 */
[----:B------:R-:W3:Y:S02]  /*0660*/  @!P4 LDS R13, [R16+0x8] ;  /* 0x00000800100dc984 */ /* 0x000ee40000000800 */
[----:B---3--:R-:W-:-:S04]  /*0670*/  @!P4 ISETP.NE.AND P5, PT, R6, R13, PT ;  /* 0x0000000d0600c20c */ /* 0x008fc80003fa5270 */
[----:B------:R-:W-:-:S09]  /*0680*/  @!P4 SEL R12, RZ, 0x1, P5 ;  /* 0x00000001ff0cc807 */ /* 0x000fd20002800000 */
.L_x_3:
[----:B------:R-:W-:Y:S05]  /*0690*/  BSYNC.RECONVERGENT B0 ;  /* 0x0000000000007941 */ /* 0x000fea0003800200 */
.L_x_2:
[----:B------:R-:W-:Y:S01]  /*06a0*/  BSSY.RECONVERGENT B0, `(.L_x_4) ;  /* 0x0000008000007945 */ /* 0x000fe20003800200 */
[----:B------:R-:W-:-:S03]  /*06b0*/  IMAD.MOV.U32 R13, RZ, RZ, RZ ;  /* 0x000000ffff0d7224 */ /* 0x000fc600078e00ff */
[----:B------:R-:W-:Y:S05]  /*06c0*/  @P1 BRA `(.L_x_5) ;  /* 0x0000000000141947 */ /* 0x000fea0003800000 */
[----:B------:R-:W2:Y:S02]  /*06d0*/  LDS R14, [R18+0x4] ;  /* 0x00000400120e7984 */ /* 0x000ea40000000800 */
[----:B--2---:R-:W-:-:S13]  /*06e0*/  ISETP.NE.AND P1, PT, R5, R14, PT ;  /* 0x0000000e0500720c */ /* 0x004fda0003f25270 */
[----:B------:R-:W3:Y:S02]  /*06f0*/  @!P1 LDS R15, [R18+0x8] ;  /* 0x00000800120f9984 */ /* 0x000ee40000000800 */
[----:B---3--:R-:W-:-:S04]  /*0700*/  @!P1 ISETP.NE.AND P4, PT, R6, R15, PT ;  /* 0x0000000f0600920c */ /* 0x008fc80003f85270 */
[----:B------:R-:W-:-:S09]  /*0710*/  @!P1 SEL R13, RZ, 0x1, P4 ;  /* 0x00000001ff0d9807 */ /* 0x000fd20002000000 */
.L_x_5:
[----:B------:R-:W-:Y:S05]  /*0720*/  BSYNC.RECONVERGENT B0 ;  /* 0x0000000000007941 */ /* 0x000fea0003800200 */
.L_x_4:
        /* <DEDUP_REMOVED lines=8> */
.L_x_7:
[----:B------:R-:W-:Y:S05]  /*07b0*/  BSYNC.RECONVERGENT B0 ;  /* 0x0000000000007941 */ /* 0x000fea0003800200 */
.L_x_6:
[----:B------:R-:W-:Y:S01]  /*07c0*/  BSSY.RECONVERGENT B0, `(.L_x_8) ;  /* 0x0000009000007945 */ /* 0x000fe20003800200 */
[----:B------:R-:W-:Y:S02]  /*07d0*/  IADD3 R15, PT, PT, R13, R12, R7 ;  /* 0x0000000c0d0f7210 */ /* 0x000fe40007ffe007 */
[----:B------:R-:W-:Y:S01]  /*07e0*/  MOV R7, RZ ;  /* 0x000000ff00077202 */ /* 0x000fe20000000f00 */
[----:B------:R-:W-:Y:S06]  /*07f0*/  @P3 BRA `(.L_x_9) ;  /* 0x0000000000143947 */ /* 0x000fec0003800000 */
[----:B------:R-:W2:Y:S02]  /*0800*/  LDS R12, [R11+0x4] ;  /* 0x000004000b0c7984 */ /* 0x000ea40000000800 */
[----:B--2---:R-:W-:-:S13]  /*0810*/  ISETP.NE.AND P1, PT, R5, R12, PT ;  /* 0x0000000c0500720c */ /* 0x004fda0003f25270 */
[----:B------:R-:W3:Y:S02]  /*0820*/  @!P1 LDS R13, [R11+0x8] ;  /* 0x000008000b0d9984 */ /* 0x000ee40000000800 */
[----:B---3--:R-:W-:-:S04]  /*0830*/  @!P1 ISETP.NE.AND P2, PT, R6, R13, PT ;  /* 0x0000000d0600920c */ /* 0x008fc80003f45270 */
[----:B------:R-:W-:-:S09]  /*0840*/  @!P1 SEL R7, RZ, 0x1, P2 ;  /* 0x00000001ff079807 */ /* 0x000fd20001000000 */
.L_x_9:
[----:B------:R-:W-:Y:S05]  /*0850*/  BSYNC.RECONVERGENT B0 ;  /* 0x0000000000007941 */ /* 0x000fea0003800200 */
.L_x_8:
[----:B------:R-:W-:Y:S01]  /*0860*/  IADD3 R7, PT, PT, R7, R14, R15 ;  /* 0x0000000e07077210 */ /* 0x000fe20007ffe00f */
[----:B------:R-:W-:Y:S06]  /*0870*/  BRA.U UP0, `(.L_x_10) ;  /* 0xfffffff900a47547 */ /* 0x000fec000b83ffff */
.L_x_1:
[----:B------:R-:W-:-:S09]  /*0880*/  UISETP.NE.AND UP0, UPT, UR4, URZ, UPT ;  /* 0x000000ff0400728c */ /* 0x000fd2000bf05270 */
[----:B------:R-:W-:Y:S05]  /*0890*/  BRA.U !UP0, `(.L_x_0) ;  /* 0x0000000108907547 */ /* 0x000fea000b800000 */
[----:B0-----:R-:W0:Y:S01]  /*08a0*/  I2F.U32.RP R11, R2 ;  /* 0x00000002000b7306 */ /* 0x001e220000209000 */
[----:B------:R-:W-:Y:S01]  /*08b0*/  ISETP.NE.U32.AND P2, PT, R2, RZ, PT ;  /* 0x000000ff0200720c */ /* 0x000fe20003f45070 */
[----:B------:R-:W-:Y:S01]  /*08c0*/  UIADD3 UR4, UPT, UPT, -UR4, URZ, URZ ;  /* 0x000000ff04047290 */ /* 0x000fe2000fffe1ff */
[----:B------:R-:W-:-:S05]  /*08d0*/  LOP3.LUT R14, RZ, R2, RZ, 0x33, !PT ;  /* 0x00000002ff0e7212 */ /* 0x000fca00078e33ff */
[----:B0-----:R-:W0:Y:S02]  /*08e0*/  MUFU.RCP R11, R11 ;  /* 0x0000000b000b7308 */ /* 0x001e240000001000 */
[----:B0-----:R-:W-:-:S06]  /*08f0*/  VIADD R8, R11, 0xffffffe ;  /* 0x0ffffffe0b087836 */ /* 0x001fcc0000000000 */
[----:B------:R0:W4:Y:S02]  /*0900*/  F2I.FTZ.U32.TRUNC.NTZ R9, R8 ;  /* 0x0000000800097305 */ /* 0x000124000021f000 */
[----:B0-----:R-:W-:Y:S02]  /*0910*/  IMAD.MOV.U32 R8, RZ, RZ, RZ ;  /* 0x000000ffff087224 */ /* 0x001fe400078e00ff */
[----:B----4-:R-:W-:-:S04]  /*0920*/  IMAD.MOV R13, RZ, RZ, -R9 ;  /* 0x000000ffff0d7224 */ /* 0x010fc800078e0a09 */
[----:B------:R-:W-:-:S04]  /*0930*/  IMAD R13, R13, R2, RZ ;  /* 0x000000020d0d7224 */ /* 0x000fc800078e02ff */
[----:B------:R-:W-:-:S07]  /*0940*/  IMAD.HI.U32 R13, R9, R13, R8 ;  /* 0x0000000d090d7227 */ /* 0x000fce00078e0008 */
.L_x_13:
[----:B------:R-:W-:Y:S01]  /*0950*/  VIADD R8, R10, 0x1 ;  /* 0x000000010a087836 */ /* 0x000fe20000000000 */
[----:B------:R-:W-:Y:S01]  /*0960*/  UIADD3 UR4, UPT, UPT, UR4, 0x1, URZ ;  /* 0x0000000104047890 */ /* 0x000fe2000fffe0ff */
[----:B------:R-:W-:Y:S02]  /*0970*/  BSSY.RECONVERGENT B0, `(.L_x_11) ;  /* 0x0000014000007945 */ /* 0x000fe40003800200 */
[----:B------:R-:W-:Y:S01]  /*0980*/  IMAD.HI.U32 R9, R13, R8, RZ ;  /* 0x000000080d097227 */ /* 0x000fe200078e00ff */
[----:B------:R-:W-:-:S04]  /*0990*/  UISETP.NE.AND UP0, UPT, UR4, URZ, UPT ;  /* 0x000000ff0400728c */ /* 0x000fc8000bf05270 */
[----:B------:R-:W-:-:S05]  /*09a0*/  IADD3 R9, PT, PT, -R9, RZ, RZ ;  /* 0x000000ff09097210 */ /* 0x000fca0007ffe1ff */
[----:B------:R-:W-:Y:S02]  /*09b0*/  IMAD R9, R2, R9, R8 ;  /* 0x0000000902097224 */ /* 0x000fe400078e0208 */
[----:B------:R-:W-:-:S03]  /*09c0*/  IMAD.MOV.U32 R8, RZ, RZ, RZ ;  /* 0x000000ffff087224 */ /* 0x000fc600078e00ff */
[----:B------:R-:W-:-:S13]  /*09d0*/  ISETP.GE.U32.AND P0, PT, R9, R2, PT ;  /* 0x000000020900720c */ /* 0x000fda0003f06070 */
[----:B------:R-:W-:-:S05]  /*09e0*/  @P0 IMAD.IADD R9, R9, 0x1, -R2 ;  /* 0x0000000109090824 */ /* 0x000fca00078e0a02 */
[----:B------:R-:W-:-:S13]  /*09f0*/  ISETP.GE.U32.AND P0, PT, R9, R2, PT ;  /* 0x000000020900720c */ /* 0x000fda0003f06070 */
[----:B------:R-:W-:-:S05]  /*0a00*/  @P0 IMAD.IADD R9, R9, 0x1, -R2 ;  /* 0x0000000109090824 */ /* 0x000fca00078e0a02 */
[----:B------:R-:W-:-:S05]  /*0a10*/  SEL R10, R14, R9, !P2 ;  /* 0x000000090e0a7207 */ /* 0x000fca0005000000 */
[----:B------:R-:W-:-:S05]  /*0a20*/  IMAD R11, R10, 0xc, R3 ;  /* 0x0000000c0a0b7824 */ /* 0x000fca00078e0203 */
[----:B------:R-:W1:Y:S02]  /*0a30*/  LDS R9, [R11] ;  /* 0x000000000b097984 */ /* 0x000e640000000800 */
[----:B-1----:R-:W-:-:S13]  /*0a40*/  ISETP.NE.AND P0, PT, R4, R9, PT ;  /* 0x000000090400720c */ /* 0x002fda0003f05270 */
[----:B------:R-:W-:Y:S05]  /*0a50*/  @P0 BRA `(.L_x_12) ;  /* 0x0000000000140947 */ /* 0x000fea0003800000 */
[----:B------:R-:W2:Y:S02]  /*0a60*/  LDS R12, [R11+0x4] ;  /* 0x000004000b0c7984 */ /* 0x000ea40000000800 */
[----:B--2---:R-:W-:-:S13]  /*0a70*/  ISETP.NE.AND P0, PT, R5, R12, PT ;  /* 0x0000000c0500720c */ /* 0x004fda0003f05270 */
[----:B------:R-:W3:Y:S02]  /*0a80*/  @!P0 LDS R9, [R11+0x8] ;  /* 0x000008000b098984 */ /* 0x000ee40000000800 */
[----:B---3--:R-:W-:-:S04]  /*0a90*/  @!P0 ISETP.NE.AND P1, PT, R6, R9, PT ;  /* 0x000000090600820c */ /* 0x008fc80003f25270 */
[----:B------:R-:W-:-:S09]  /*0aa0*/  @!P0 SEL R8, RZ, 0x1, P1 ;  /* 0x00000001ff088807 */ /* 0x000fd20000800000 */
.L_x_12:
[----:B------:R-:W-:Y:S05]  /*0ab0*/  BSYNC.RECONVERGENT B0 ;  /* 0x0000000000007941 */ /* 0x000fea0003800200 */
.L_x_11:
[----:B------:R-:W-:Y:S01]  /*0ac0*/  IMAD.IADD R7, R8, 0x1, R7 ;  /* 0x0000000108077824 */ /* 0x000fe200078e0207 */
[----:B------:R-:W-:Y:S06]  /*0ad0*/  BRA.U UP0, `(.L_x_13) ;  /* 0xfffffffd009c7547 */ /* 0x000fec000b83ffff */
.L_x_0:
[----:B------:R-:W4:Y:S01]  /*0ae0*/  LDCU.U8 UR4, c[0x0][0x394] ;  /* 0x00007280ff0477ac */ /* 0x000f220008000000 */
[----:B------:R-:W-:Y:S01]  /*0af0*/  SHF.R.U32.HI R9, RZ, 0x1, R2 ;  /* 0x00000001ff097819 */ /* 0x000fe20000011602 */
[----:B------:R-:W-:Y:S01]  /*0b00*/  BSSY.RECONVERGENT B0, `(.L_x_14) ;  /* 0x0000024000007945 */ /* 0x000fe20003800200 */
[----:B----4-:R-:W-:-:S06]  /*0b10*/  UPRMT UR4, UR4, 0x8880, URZ ;  /* 0x0000888004047896 */ /* 0x010fcc00080000ff */
[----:B------:R-:W-:-:S04]  /*0b20*/  ISETP.NE.AND P0, PT, RZ, UR4, PT ;  /* 0x00000004ff007c0c */ /* 0x000fc8000bf05270 */
[----:B------:R-:W-:-:S13]  /*0b30*/  ISETP.GE.U32.OR P0, PT, R0, R9, P0 ;  /* 0x000000090000720c */ /* 0x000fda0000706470 */
[----:B------:R-:W-:Y:S05]  /*0b40*/  @P0 BRA `(.L_x_15) ;  /* 0x00000000007c0947 */ /* 0x000fea0003800000 */
[----:B0-----:R-:W0:Y:S01]  /*0b50*/  I2F.U32.RP R11, R2 ;  /* 0x00000002000b7306 */ /* 0x001e220000209000 */
[----:B------:R-:W-:Y:S01]  /*0b60*/  IMAD.MOV.U32 R8, RZ, RZ, RZ ;  /* 0x000000ffff087224 */ /* 0x000fe200078e00ff */
[----:B------:R-:W-:Y:S01]  /*0b70*/  ISETP.NE.U32.AND P1, PT, R2, RZ, PT ;  /* 0x000000ff0200720c */ /* 0x000fe20003f25070 */
[----:B------:R-:W-:Y:S05]  /*0b80*/  BSSY.RECONVERGENT B1, `(.L_x_16) ;  /* 0x000001a000017945 */ /* 0x000fea0003800200 */
[----:B0-----:R-:W0:Y:S02]  /*0b90*/  MUFU.RCP R11, R11 ;  /* 0x0000000b000b7308 */ /* 0x001e240000001000 */
[----:B0-----:R-:W-:-:S06]  /*0ba0*/  IADD3 R12, PT, PT, R11, 0xffffffe, RZ ;  /* 0x0ffffffe0b0c7810 */ /* 0x001fcc0007ffe0ff */
[----:B------:R-:W0:Y:S02]  /*0bb0*/  F2I.FTZ.U32.TRUNC.NTZ R9, R12 ;  /* 0x0000000c00097305 */ /* 0x000e24000021f000 */
[----:B0-----:R-:W-:-:S04]  /*0bc0*/  IMAD.MOV R13, RZ, RZ, -R9 ;  /* 0x000000ffff0d7224 */ /* 0x001fc800078e0a09 */
[----:B------:R-:W-:-:S04]  /*0bd0*/  IMAD R13, R13, R2, RZ ;  /* 0x000000020d0d7224 */ /* 0x000fc800078e02ff */
[----:B------:R-:W-:-:S04]  /*0be0*/  IMAD.HI.U32 R8, R9, R13, R8 ;  /* 0x0000000d09087227 */ /* 0x000fc800078e0008 */
[----:B------:R-:W-:-:S04]  /*0bf0*/  VIADD R9, R10, 0x1 ;  /* 0x000000010a097836 */ /* 0x000fc80000000000 */
[----:B------:R-:W-:-:S04]  /*0c00*/  IMAD.HI.U32 R8, R8, R9, RZ ;  /* 0x0000000908087227 */ /* 0x000fc800078e00ff */
[----:B------:R-:W-:-:S04]  /*0c10*/  IMAD.MOV R8, RZ, RZ, -R8 ;  /* 0x000000ffff087224 */ /* 0x000fc800078e0a08 */
[----:B------:R-:W-:-:S05]  /*0c20*/  IMAD R9, R2, R8, R9 ;  /* 0x0000000802097224 */ /* 0x000fca00078e0209 */
[----:B------:R-:W-:-:S13]  /*0c30*/  ISETP.GE.U32.AND P0, PT, R9, R2, PT ;  /* 0x000000020900720c */ /* 0x000fda0003f06070 */
[----:B------:R-:W-:-:S04]  /*0c40*/  @P0 IADD3 R9, PT, PT, R9, -R2, RZ ;  /* 0x8000000209090210 */ /* 0x000fc80007ffe0ff */
[----:B------:R-:W-:-:S13]  /*0c50*/  ISETP.GE.U32.AND P0, PT, R9, R2, PT ;  /* 0x000000020900720c */ /* 0x000fda0003f06070 */
[----:B------:R-:W-:Y:S01]  /*0c60*/  @P0 IMAD.IADD R9, R9, 0x1, -R2 ;  /* 0x0000000109090824 */ /* 0x000fe200078e0a02 */
[----:B------:R-:W-:-:S05]  /*0c70*/  @!P1 LOP3.LUT R9, RZ, R2, RZ, 0x33, !PT ;  /* 0x00000002ff099212 */ /* 0x000fca00078e33ff */
[----:B------:R-:W-:-:S05]  /*0c80*/  IMAD R9, R9, 0xc, R3 ;  /* 0x0000000c09097824 */ /* 0x000fca00078e0203 */
[----:B------:R-:W1:Y:S02]  /*0c90*/  LDS R3, [R9] ;  /* 0x0000000009037984 */ /* 0x000e640000000800 */
[----:B-1----:R-:W-:Y:S01]  /*0ca0*/  ISETP.NE.AND P0, PT, R4, R3, PT ;  /* 0x000000030400720c */ /* 0x002fe20003f05270 */
[----:B------:R-:W-:-:S12]  /*0cb0*/  IMAD.MOV.U32 R4, RZ, RZ, RZ ;  /* 0x000000ffff047224 */ /* 0x000fd800078e00ff */
[----:B------:R-:W-:Y:S05]  /*0cc0*/  @P0 BRA `(.L_x_17) ;  /* 0x0000000000140947 */ /* 0x000fea0003800000 */
[----:B------:R-:W2:Y:S02]  /*0cd0*/  LDS R8, [R9+0x4] ;  /* 0x0000040009087984 */ /* 0x000ea40000000800 */
[----:B--2---:R-:W-:-:S13]  /*0ce0*/  ISETP.NE.AND P0, PT, R5, R8, PT ;  /* 0x000000080500720c */ /* 0x004fda0003f05270 */
[----:B------:R-:W3:Y:S02]  /*0cf0*/  @!P0 LDS R3, [R9+0x8] ;  /* 0x0000080009038984 */ /* 0x000ee40000000800 */
[----:B---3--:R-:W-:-:S04]  /*0d00*/  @!P0 ISETP.NE.AND P1, PT, R6, R3, PT ;  /* 0x000000030600820c */ /* 0x008fc80003f25270 */
[----:B------:R-:W-:-:S09]  /*0d10*/  @!P0 SEL R4, RZ, 0x1, P1 ;  /* 0x00000001ff048807 */ /* 0x000fd20000800000 */
.L_x_17:
[----:B------:R-:W-:Y:S05]  /*0d20*/  BSYNC.RECONVERGENT B1 ;  /* 0x0000000000017941 */ /* 0x000fea0003800200 */
.L_x_16:
[----:B------:R-:W-:-:S07]  /*0d30*/  IMAD.IADD R7, R7, 0x1, R4 ;  /* 0x0000000107077824 */ /* 0x000fce00078e0204 */
.L_x_15:
[----:B------:R-:W-:Y:S05]  /*0d40*/  BSYNC.RECONVERGENT B0 ;  /* 0x0000000000007941 */ /* 0x000fea0003800200 */
.L_x_14:
[----:B------:R-:W4:Y:S08]  /*0d50*/  S2UR UR5, SR_CgaCtaId ;  /* 0x00000000000579c3 */ /* 0x000f300000008800 */
[----:B------:R-:W-:Y:S01]  /*0d60*/  BAR.SYNC.DEFER_BLOCKING 0x0 ;  /* 0x0000000000007b1d */ /* 0x000fe20000010000 */
[----:B------:R-:W-:-:S05]  /*0d70*/  ISETP.NE.AND P2, PT, R0, RZ, PT ;  /* 0x000000ff0000720c */ /* 0x000fca0003f45270 */
[----:B------:R-:W-:Y:S02]  /*0d80*/  UMOV UR4, 0x400 ;  /* 0x0000040000047882 */ /* 0x000fe40000000000 */
[----:B--2---:R-:W2:Y:S01]  /*0d90*/  LDC R5, c[0x0][0x390] ;  /* 0x0000e400ff057b82 */ /* 0x004ea20000000800 */
[----:B----4-:R-:W-:-:S06]  /*0da0*/  ULEA UR4, UR5, UR4, 0x18 ;  /* 0x0000000405047291 */ /* 0x010fcc000f8ec0ff */
[C---:B---3--:R-:W-:Y:S01]  /*0db0*/  LEA R6, R0.reuse, UR4, 0x2 ;  /* 0x0000000400067c11 */ /* 0x048fe2000f8e10ff */
[--C-:B--2---:R-:W-:Y:S01]  /*0dc0*/  IMAD.IADD R3, R0, 0x1, R5.reuse ;  /* 0x0000000100037824 */ /* 0x104fe200078e0205 */
[----:B-1----:R-:W-:-:S03]  /*0dd0*/  SHF.R.S32.HI R4, RZ, 0x1, R5 ;  /* 0x00000001ff047819 */ /* 0x002fc60000011405 */
[----:B------:R-:W-:Y:S01]  /*0de0*/  STS [R6], R7 ;  /* 0x0000000706007388 */ /* 0x000fe20000000800 */
[----:B------:R-:W-:Y:S01]  /*0df0*/  BAR.SYNC.DEFER_BLOCKING 0x0 ;  /* 0x0000000000007b1d */ /* 0x000fe20000010000 */
[----:B------:R-:W-:Y:S02]  /*0e00*/  ISETP.GE.U32.AND P0, PT, R3, R2, PT ;  /* 0x000000020300720c */ /* 0x000fe40003f06070 */
[----:B------:R-:W-:Y:S02]  /*0e10*/  ISETP.GE.AND P1, PT, R4, 0x1, PT ;  /* 0x000000010400780c */ /* 0x000fe40003f26270 */
[----:B------:R-:W-:-:S13]  /*0e20*/  ISETP.GE.OR P0, PT, R0, R5, P0 ;  /* 0x000000050000720c */ /* 0x000fda0000706670 */
[----:B------:R-:W-:-:S06]  /*0e30*/  @!P0 LEA R2, R5, R6, 0x2 ;  /* 0x0000000605028211 */ /* 0x000fcc00078e10ff */
[----:B------:R-:W-:Y:S04]  /*0e40*/  @!P0 LDS R2, [R2] ;  /* 0x0000000002028984 */ /* 0x000fe80000000800 */
[----:B------:R-:W1:Y:S02]  /*0e50*/  @!P0 LDS R3, [R6] ;  /* 0x0000000006038984 */ /* 0x000e640000000800 */
[----:B-1----:R-:W-:-:S05]  /*0e60*/  @!P0 IMAD.IADD R3, R2, 0x1, R3 ;  /* 0x0000000102038824 */ /* 0x002fca00078e0203 */
[----:B------:R1:W-:Y:S01]  /*0e70*/  @!P0 STS [R6], R3 ;  /* 0x0000000306008388 */ /* 0x0003e20000000800 */
[----:B------:R-:W-:Y:S06]  /*0e80*/  BAR.SYNC.DEFER_BLOCKING 0x0 ;  /* 0x0000000000007b1d */ /* 0x000fec0000010000 */
[----:B------:R-:W-:Y:S05]  /*0e90*/  @!P1 BRA `(.L_x_18) ;  /* 0x0000000000289947 */ /* 0x000fea0003800000 */
.L_x_19:
[----:B------:R-:W-:-:S13]  /*0ea0*/  ISETP.GE.U32.AND P0, PT, R0, R4, PT ;  /* 0x000000040000720c */ /* 0x000fda0003f06070 */
[----:B------:R-:W-:Y:S01]  /*0eb0*/  @!P0 IMAD R2, R4, 0x4, R6 ;  /* 0x0000000404028824 */ /* 0x000fe200078e0206 */
[----:B-1----:R-:W-:Y:S05]  /*0ec0*/  @!P0 LDS R3, [R6] ;  /* 0x0000000006038984 */ /* 0x002fea0000000800 */
[----:B------:R-:W1:Y:S02]  /*0ed0*/  @!P0 LDS R2, [R2] ;  /* 0x0000000002028984 */ /* 0x000e640000000800 */
[----:B-1----:R-:W-:-:S05]  /*0ee0*/  @!P0 IMAD.IADD R3, R2, 0x1, R3 ;  /* 0x0000000102038824 */ /* 0x002fca00078e0203 */
[----:B------:R2:W-:Y:S01]  /*0ef0*/  @!P0 STS [R6], R3 ;  /* 0x0000000306008388 */ /* 0x0005e20000000800 */
[----:B------:R-:W-:Y:S01]  /*0f00*/  BAR.SYNC.DEFER_BLOCKING 0x0 ;  /* 0x0000000000007b1d */ /* 0x000fe20000010000 */
[----:B------:R-:W-:Y:S02]  /*0f10*/  ISETP.GT.U32.AND P0, PT, R4, 0x1, PT ;  /* 0x000000010400780c */ /* 0x000fe40003f04070 */
[----:B------:R-:W-:-:S11]  /*0f20*/  SHF.R.U32.HI R4, RZ, 0x1, R4 ;  /* 0x00000001ff047819 */ /* 0x000fd60000011604 */
[----:B--2---:R-:W-:Y:S05]  /*0f30*/  @P0 BRA `(.L_x_19) ;  /* 0xfffffffc00d80947 */ /* 0x004fea000383ffff */
.L_x_18:
[----:B------:R-:W-:Y:S05]  /*0f40*/  @P2 EXIT ;  /* 0x000000000000294d */ /* 0x000fea0003800000 */
[----:B------:R-:W2:Y:S01]  /*0f50*/  S2UR UR5, SR_CgaCtaId ;  /* 0x00000000000579c3 */ /* 0x000ea20000008800 */
[----:B------:R-:W-:-:S07]  /*0f60*/  UMOV UR4, 0x400 ;  /* 0x0000040000047882 */ /* 0x000fce0000000000 */
[----:B-1----:R-:W1:Y:S01]  /*0f70*/  LDC.64 R2, c[0x0][0x388] ;  /* 0x0000e200ff027b82 */ /* 0x002e620000000a00 */
[----:B--2---:R-:W-:-:S09]  /*0f80*/  ULEA UR4, UR5, UR4, 0x18 ;  /* 0x0000000405047291 */ /* 0x004fd2000f8ec0ff */
[----:B------:R-:W1:Y:S04]  /*0f90*/  LDS R5, [UR4] ;  /* 0x00000004ff057984 */ /* 0x000e680008000800 */
[----:B-1----:R-:W-:Y:S01]  /*0fa0*/  STG.E desc[UR6][R2.64], R5 ;  /* 0x0000000502007986 */ /* 0x002fe2000c101906 */
[----:B------:R-:W-:Y:S05]  /*0fb0*/  EXIT ;  /* 0x000000000000794d */ /* 0x000fea0003800000 */
.L_x_20:
[----:B------:R-:W-:-:S00]  /*0fc0*/  BRA `(.L_x_20) ;  /* 0xfffffffc00fc7947 */ /* 0x000fc0000383ffff */
[----:B------:R-:W-:-:S00]  /*0fd0*/  NOP ;  /* 0x0000000000007918 */ /* 0x000fc00000000000 */
        /* <DEDUP_REMOVED lines=10> */
.L_x_21:


//--------------------- .nv.shared._Z19count_collisions_cuP4int3Piici --------------------------
	.section	.nv.shared._Z19count_collisions_cuP4int3Piici,"aw",@nobits
	.sectionflags	@""
	.align	16
	.zero		1024


//--------------------- .nv.shared.reserved.0     --------------------------
	.section	.nv.shared.reserved.0,"aw",@nobits
	.weak		__nv_reservedSMEM_offset_0_alias
	.size		__nv_reservedSMEM_offset_0_alias, 0, 64
	.other		__nv_reservedSMEM_offset_0_alias,@"STO_CUDA_RESERVED_SHARED STV_DEFAULT"
__nv_reservedSMEM_offset_0_alias:
	.zero		0
	.zero		64


//--------------------- .nv.constant0._Z19count_collisions_cuP4int3Piici --------------------------
	.section	.nv.constant0._Z19count_collisions_cuP4int3Piici,"a",@progbits
	.sectionflags	@""
	.align	4
.nv.constant0._Z19count_collisions_cuP4int3Piici:
	.zero		924


//--------------------- SYMBOLS --------------------------

	.type		.nv.reservedSmem.offset0,@object
	.size		.nv.reservedSmem.offset0,0x4
	.type		.nv.reservedSmem.cap,@object
	.size		.nv.reservedSmem.cap,0x4
